//
// Generated by NVIDIA NVVM Compiler
//
// Compiler Build ID: CL-36424714
// Cuda compilation tools, release 13.0, V13.0.88
// Based on NVVM 20.0.0
//

.version 9.0
.target sm_100
.address_size 64

	// .globl	sigmoidKernel

.visible .entry sigmoidKernel(
	.param .u32 sigmoidKernel_param_0,
	.param .u64 .ptr .align 1 sigmoidKernel_param_1,
	.param .u64 .ptr .align 1 sigmoidKernel_param_2
)
{
	.reg .pred 	%p<5>;
	.reg .b32 	%r<21>;
	.reg .b32 	%f<3>;
	.reg .b64 	%rd<9>;
	.reg .b64 	%fd<30>;

	ld.param.u32 	%r5, [sigmoidKernel_param_0];
	ld.param.u64 	%rd1, [sigmoidKernel_param_1];
	ld.param.u64 	%rd2, [sigmoidKernel_param_2];
	mov.u32 	%r6, %ntid.x;
	mov.u32 	%r7, %ctaid.x;
	mov.u32 	%r8, %tid.x;
	mad.lo.s32 	%r1, %r6, %r7, %r8;
	setp.ge.s32 	%p1, %r1, %r5;
	@%p1 bra 	$L__BB0_5;
	cvta.to.global.u64 	%rd3, %rd1;
	mul.wide.s32 	%rd4, %r1, 8;
	add.s64 	%rd5, %rd3, %rd4;
	ld.global.f64 	%fd1, [%rd5];
	neg.f64 	%fd6, %fd1;
	fma.rn.f64 	%fd7, %fd1, 0dBFF71547652B82FE, 0d4338000000000000;
	{
	.reg .b32 %temp; 
	mov.b64 	{%r2, %temp}, %fd7;
	}
	mov.f64 	%fd8, 0dC338000000000000;
	add.rn.f64 	%fd9, %fd7, %fd8;
	fma.rn.f64 	%fd10, %fd9, 0dBFE62E42FEFA39EF, %fd6;
	fma.rn.f64 	%fd11, %fd9, 0dBC7ABC9E3B39803F, %fd10;
	fma.rn.f64 	%fd12, %fd11, 0d3E5ADE1569CE2BDF, 0d3E928AF3FCA213EA;
	fma.rn.f64 	%fd13, %fd12, %fd11, 0d3EC71DEE62401315;
	fma.rn.f64 	%fd14, %fd13, %fd11, 0d3EFA01997C89EB71;
	fma.rn.f64 	%fd15, %fd14, %fd11, 0d3F2A01A014761F65;
	fma.rn.f64 	%fd16, %fd15, %fd11, 0d3F56C16C1852B7AF;
	fma.rn.f64 	%fd17, %fd16, %fd11, 0d3F81111111122322;
	fma.rn.f64 	%fd18, %fd17, %fd11, 0d3FA55555555502A1;
	fma.rn.f64 	%fd19, %fd18, %fd11, 0d3FC5555555555511;
	fma.rn.f64 	%fd20, %fd19, %fd11, 0d3FE000000000000B;
	fma.rn.f64 	%fd21, %fd20, %fd11, 0d3FF0000000000000;
	fma.rn.f64 	%fd22, %fd21, %fd11, 0d3FF0000000000000;
	{
	.reg .b32 %temp; 
	mov.b64 	{%r3, %temp}, %fd22;
	}
	{
	.reg .b32 %temp; 
	mov.b64 	{%temp, %r4}, %fd22;
	}
	shl.b32 	%r9, %r2, 20;
	add.s32 	%r10, %r9, %r4;
	mov.b64 	%fd29, {%r3, %r10};
	{
	.reg .b32 %temp; 
	mov.b64 	{%temp, %r11}, %fd6;
	}
	mov.b32 	%f2, %r11;
	abs.f32 	%f1, %f2;
	setp.lt.f32 	%p2, %f1, 0f4086232B;
	@%p2 bra 	$L__BB0_4;
	setp.gt.f64 	%p3, %fd1, 0d0000000000000000;
	mov.f64 	%fd23, 0d7FF0000000000000;
	sub.f64 	%fd24, %fd23, %fd1;
	selp.f64 	%fd29, 0d0000000000000000, %fd24, %p3;
	setp.geu.f32 	%p4, %f1, 0f40874800;
	@%p4 bra 	$L__BB0_4;
	shr.u32 	%r12, %r2, 31;
	add.s32 	%r13, %r2, %r12;
	shr.s32 	%r14, %r13, 1;
	shl.b32 	%r15, %r14, 20;
	add.s32 	%r16, %r4, %r15;
	mov.b64 	%fd25, {%r3, %r16};
	sub.s32 	%r17, %r2, %r14;
	shl.b32 	%r18, %r17, 20;
	add.s32 	%r19, %r18, 1072693248;
	mov.b32 	%r20, 0;
	mov.b64 	%fd26, {%r20, %r19};
	mul.f64 	%fd29, %fd26, %fd25;
$L__BB0_4:
	add.f64 	%fd27, %fd29, 0d3FF0000000000000;
	rcp.rn.f64 	%fd28, %fd27;
	cvta.to.global.u64 	%rd6, %rd2;
	add.s64 	%rd8, %rd6, %rd4;
	st.global.f64 	[%rd8], %fd28;
$L__BB0_5:
	ret;

}


// ===== COMPILED SASS (sm_100) =====

	.target	sm_100

	.elftype	@"ET_EXEC"


//--------------------- .note.nv.tkinfo           --------------------------
	.section	.note.nv.tkinfo,"",@"SHT_NOTE"
	.sectionflags	@"SHF_NOTE_NV_TKINFO"
	.tkinfo
        /*0018*/ 	.word	0x00000002
        /*0030*/ 	.string	""
        /*0030*/ 	.string	"ptxas"
        /*0030*/ 	.string	"Cuda compilation tools, release 13.0, V13.0.88"
        /*0030*/ 	.string	"Build cuda_13.0.r13.0/compiler.36424714_0"
        /*0030*/ 	.string	"-arch sm_100 -m 64 "



//--------------------- .note.nv.cuinfo           --------------------------
	.section	.note.nv.cuinfo,"",@"SHT_NOTE"
	.sectionflags	@"SHF_NOTE_NV_CUINFO"
        /*0018*/ 	.short	0x0002
        /*001a*/ 	.short	0x0064
        /*001c*/ 	.short	0x0082
	.zero		2


//--------------------- .nv.info                  --------------------------
	.section	.nv.info,"",@"SHT_CUDA_INFO"
	.align	4


	//----- nvinfo : EIATTR_REGCOUNT
	.align		4
        /*0000*/ 	.byte	0x04, 0x2f
        /*0002*/ 	.short	(.L_1 - .L_0)
	.align		4
.L_0:
        /*0004*/ 	.word	index@(sigmoidKernel)
        /*0008*/ 	.word	0x0000000e


	//----- nvinfo : EIATTR_FRAME_SIZE
	.align		4
.L_1:
        /*000c*/ 	.byte	0x04, 0x11
        /*000e*/ 	.short	(.L_3 - .L_2)
	.align		4
.L_2:
        /*0010*/ 	.word	index@($__internal_0_$__cuda_sm20_dblrcp_rn_slowpath_v3)
        /*0014*/ 	.word	0x00000000


	//----- nvinfo : EIATTR_FRAME_SIZE
	.align		4
.L_3:
        /*0018*/ 	.byte	0x04, 0x11
        /*001a*/ 	.short	(.L_5 - .L_4)
	.align		4
.L_4:
        /*001c*/ 	.word	index@(sigmoidKernel)
        /*0020*/ 	.word	0x00000000


	//----- nvinfo : EIATTR_MIN_STACK_SIZE
	.align		4
.L_5:
        /*0024*/ 	.byte	0x04, 0x12
        /*0026*/ 	.short	(.L_7 - .L_6)
	.align		4
.L_6:
        /*0028*/ 	.word	index@(sigmoidKernel)
        /*002c*/ 	.word	0x00000000
.L_7:


//--------------------- .nv.compat                --------------------------
	.section	.nv.compat,"",@"SHT_CUDA_COMPAT_INFO"
	.align	4
        /*0000*/ 	.byte	0x02, 0x09, 0x00, 0x00, 0x02, 0x02, 0x01, 0x00, 0x02, 0x05, 0x05, 0x00, 0x03, 0x07, 0x01, 0x01
        /*0010*/ 	.byte	0x02, 0x03, 0x00, 0x00, 0x02, 0x06, 0x01, 0x00, 0x04, 0x0b, 0x08, 0x00, 0x01, 0x00, 0x00, 0x00
        /*0020*/ 	.byte	0x00, 0x00, 0x00, 0x00


//--------------------- .nv.info.sigmoidKernel    --------------------------
	.section	.nv.info.sigmoidKernel,"",@"SHT_CUDA_INFO"
	.sectionflags	@""
	.align	4


	//----- nvinfo : EIATTR_CUDA_API_VERSION
	.align		4
        /*0000*/ 	.byte	0x04, 0x37
        /*0002*/ 	.short	(.L_9 - .L_8)
.L_8:
        /*0004*/ 	.word	0x00000082


	//----- nvinfo : EIATTR_KPARAM_INFO
	.align		4
.L_9:
        /*0008*/ 	.byte	0x04, 0x17
        /*000a*/ 	.short	(.L_11 - .L_10)
.L_10:
        /*000c*/ 	.word	0x00000000
        /*0010*/ 	.short	0x0002
        /*0012*/ 	.short	0x0010
        /*0014*/ 	.byte	0x00, 0xf5, 0x21, 0x00


	//----- nvinfo : EIATTR_KPARAM_INFO
	.align		4
.L_11:
        /*0018*/ 	.byte	0x04, 0x17
        /*001a*/ 	.short	(.L_13 - .L_12)
.L_12:
        /*001c*/ 	.word	0x00000000
        /*0020*/ 	.short	0x0001
        /*0022*/ 	.short	0x0008
        /*0024*/ 	.byte	0x00, 0xf5, 0x21, 0x00


	//----- nvinfo : EIATTR_KPARAM_INFO
	.align		4
.L_13:
        /*0028*/ 	.byte	0x04, 0x17
        /*002a*/ 	.short	(.L_15 - .L_14)
.L_14:
        /*002c*/ 	.word	0x00000000
        /*0030*/ 	.short	0x0000
        /*0032*/ 	.short	0x0000
        /*0034*/ 	.byte	0x00, 0xf0, 0x11, 0x00


	//----- nvinfo : EIATTR_SPARSE_MMA_MASK
	.align		4
.L_15:
        /*0038*/ 	.byte	0x03, 0x50
        /*003a*/ 	.short	0x0000


	//----- nvinfo : EIATTR_MAXREG_COUNT
	.align		4
        /*003c*/ 	.byte	0x03, 0x1b
        /*003e*/ 	.short	0x00ff


	//----- nvinfo : EIATTR_MERCURY_ISA_VERSION
	.align		4
        /*0040*/ 	.byte	0x03, 0x5f
        /*0042*/ 	.short	0x0101


	//----- nvinfo : EIATTR_VRC_CTA_INIT_COUNT
	.align		4
        /*0044*/ 	.byte	0x02, 0x4a
	.zero		1
	.zero		1


	//----- nvinfo : EIATTR_EXIT_INSTR_OFFSETS
	.align		4
        /*0048*/ 	.byte	0x04, 0x1c
        /*004a*/ 	.short	(.L_17 - .L_16)


	//   ....[0]....
.L_16:
        /*004c*/ 	.word	0x00000070


	//   ....[1]....
        /*0050*/ 	.word	0x000005b0


	//----- nvinfo : EIATTR_CRS_STACK_SIZE
	.align		4
.L_17:
        /*0054*/ 	.byte	0x04, 0x1e
        /*0056*/ 	.short	(.L_19 - .L_18)
.L_18:
        /*0058*/ 	.word	0x00000000


	//----- nvinfo : EIATTR_CBANK_PARAM_SIZE
	.align		4
.L_19:
        /*005c*/ 	.byte	0x03, 0x19
        /*005e*/ 	.short	0x0018


	//----- nvinfo : EIATTR_PARAM_CBANK
	.align		4
        /*0060*/ 	.byte	0x04, 0x0a
        /*0062*/ 	.short	(.L_21 - .L_20)
	.align		4
.L_20:
        /*0064*/ 	.word	index@(.nv.constant0.sigmoidKernel)
        /*0068*/ 	.short	0x0380
        /*006a*/ 	.short	0x0018


	//----- nvinfo : EIATTR_SW_WAR
	.align		4
.L_21:
        /*006c*/ 	.byte	0x04, 0x36
        /*006e*/ 	.short	(.L_23 - .L_22)
.L_22:
        /*0070*/ 	.word	0x00000008
.L_23:


//--------------------- .nv.callgraph             --------------------------
	.section	.nv.callgraph,"",@"SHT_CUDA_CALLGRAPH"
	.align	4
	.sectionentsize	8
	.align		4
        /*0000*/ 	.word	0x00000000
	.align		4
        /*0004*/ 	.word	0xffffffff
	.align		4
        /*0008*/ 	.word	0x00000000
	.align		4
        /*000c*/ 	.word	0xfffffffe
	.align		4
        /*0010*/ 	.word	0x00000000
	.align		4
        /*0014*/ 	.word	0xfffffffd
	.align		4
        /*0018*/ 	.word	0x00000000
	.align		4
        /*001c*/ 	.word	0xfffffffc


//--------------------- .text.sigmoidKernel       --------------------------
	.section	.text.sigmoidKernel,"ax",@progbits
	.align	128
        .global         sigmoidKernel
        .type           sigmoidKernel,@function
        .size           sigmoidKernel,(.L_x_9 - sigmoidKernel)
        .other          sigmoidKernel,@"STO_CUDA_ENTRY STV_DEFAULT"
sigmoidKernel:
.text.sigmoidKernel:
[----:B------:R-:W-:Y:S01]  /*0000*/  LDC R1, c[0x0][0x37c] ;  /* 0x0000df00ff017b82 */ /* 0x000fe20000000800 */
[----:B------:R-:W0:Y:S01]  /*0010*/  S2R R0, SR_CTAID.X ;  /* 0x0000000000007919 */ /* 0x000e220000002500 */
[----:B------:R-:W0:Y:S01]  /*0020*/  LDCU UR4, c[0x0][0x360] ;  /* 0x00006c00ff0477ac */ /* 0x000e220008000800 */
[----:B------:R-:W0:Y:S01]  /*0030*/  S2R R3, SR_TID.X ;  /* 0x0000000000037919 */ /* 0x000e220000002100 */
[----:B------:R-:W1:Y:S01]  /*0040*/  LDCU UR5, c[0x0][0x380] ;  /* 0x00007000ff0577ac */ /* 0x000e620008000800 */
[----:B0-----:R-:W-:-:S05]  /*0050*/  IMAD R0, R0, UR4, R3 ;  /* 0x0000000400007c24 */ /* 0x001fca000f8e0203 */
[----:B-1----:R-:W-:-:S13]  /*0060*/  ISETP.GE.AND P0, PT, R0, UR5, PT ;  /* 0x0000000500007c0c */ /* 0x002fda000bf06270 */
[----:B------:R-:W-:Y:S05]  /*0070*/  @P0 EXIT ;  /* 0x000000000000094d */ /* 0x000fea0003800000 */
[----:B------:R-:W0:Y:S01]  /*0080*/  LDC.64 R2, c[0x0][0x388] ;  /* 0x0000e200ff027b82 */ /* 0x000e220000000a00 */
[----:B------:R-:W1:Y:S01]  /*0090*/  LDCU.64 UR4, c[0x0][0x358] ;  /* 0x00006b00ff0477ac */ /* 0x000e620008000a00 */
[----:B0-----:R-:W-:-:S06]  /*00a0*/  IMAD.WIDE R2, R0, 0x8, R2 ;  /* 0x0000000800027825 */ /* 0x001fcc00078e0202 */
[----:B-1----:R-:W2:Y:S01]  /*00b0*/  LDG.E.64 R2, desc[UR4][R2.64] ;  /* 0x0000000402027981 */ /* 0x002ea2000c1e1b00 */
[----:B------:R-:W-:Y:S01]  /*00c0*/  IMAD.MOV.U32 R4, RZ, RZ, 0x652b82fe ;  /* 0x652b82feff047424 */ /* 0x000fe200078e00ff */
[----:B------:R-:W-:Y:S01]  /*00d0*/  UMOV UR6, 0xfefa39ef ;  /* 0xfefa39ef00067882 */ /* 0x000fe20000000000 */
[----:B------:R-:W-:Y:S01]  /*00e0*/  IMAD.MOV.U32 R5, RZ, RZ, 0x3ff71547 ;  /* 0x3ff71547ff057424 */ /* 0x000fe200078e00ff */
[----:B------:R-:W-:Y:S01]  /*00f0*/  UMOV UR7, 0x3fe62e42 ;  /* 0x3fe62e4200077882 */ /* 0x000fe20000000000 */
[----:B------:R-:W-:Y:S04]  /*0100*/  BSSY.RECONVERGENT B0, `(.L_x_0) ;  /* 0x0000037000007945 */ /* 0x000fe80003800200 */
[----:B--2---:R-:W-:Y:S02]  /*0110*/  DFMA R4, R2, -R4, 6.75539944105574400000e+15 ;  /* 0x433800000204742b */ /* 0x004fe40000000804 */
[----:B------:R-:W-:-:S06]  /*0120*/  DADD R10, -RZ, -R2 ;  /* 0x00000000ff0a7229 */ /* 0x000fcc0000000902 */
[----:B------:R-:W-:-:S04]  /*0130*/  DADD R6, R4, -6.75539944105574400000e+15 ;  /* 0xc338000004067429 */ /* 0x000fc80000000000 */
[----:B------:R-:W-:-:S04]  /*0140*/  FSETP.GEU.AND P0, PT, |R11|, 4.1917929649353027344, PT ;  /* 0x4086232b0b00780b */ /* 0x000fc80003f0e200 */
[----:B------:R-:W-:Y:S01]  /*0150*/  DFMA R8, R6, -UR6, -R2 ;  /* 0x8000000606087c2b */ /* 0x000fe20008000802 */
[----:B------:R-:W-:Y:S01]  /*0160*/  UMOV UR6, 0x3b39803f ;  /* 0x3b39803f00067882 */ /* 0x000fe20000000000 */
[----:B------:R-:W-:-:S06]  /*0170*/  UMOV UR7, 0x3c7abc9e ;  /* 0x3c7abc9e00077882 */ /* 0x000fcc0000000000 */
[----:B------:R-:W-:Y:S01]  /*0180*/  DFMA R6, R6, -UR6, R8 ;  /* 0x8000000606067c2b */ /* 0x000fe20008000008 */
[----:B------:R-:W-:Y:S01]  /*0190*/  UMOV UR6, 0x69ce2bdf ;  /* 0x69ce2bdf00067882 */ /* 0x000fe20000000000 */
[----:B------:R-:W-:Y:S01]  /*01a0*/  IMAD.MOV.U32 R8, RZ, RZ, -0x35dec16 ;  /* 0xfca213eaff087424 */ /* 0x000fe200078e00ff */
[----:B------:R-:W-:Y:S01]  /*01b0*/  MOV R9, 0x3e928af3 ;  /* 0x3e928af300097802 */ /* 0x000fe20000000f00 */
[----:B------:R-:W-:-:S05]  /*01c0*/  UMOV UR7, 0x3e5ade15 ;  /* 0x3e5ade1500077882 */ /* 0x000fca0000000000 */
[----:B------:R-:W-:Y:S01]  /*01d0*/  DFMA R8, R6, UR6, R8 ;  /* 0x0000000606087c2b */ /* 0x000fe20008000008 */
[----:B------:R-:W-:Y:S01]  /*01e0*/  UMOV UR6, 0x62401315 ;  /* 0x6240131500067882 */ /* 0x000fe20000000000 */
[----:B------:R-:W-:-:S06]  /*01f0*/  UMOV UR7, 0x3ec71dee ;  /* 0x3ec71dee00077882 */ /* 0x000fcc0000000000 */
[----:B------:R-:W-:Y:S01]  /*0200*/  DFMA R8, R6, R8, UR6 ;  /* 0x0000000606087e2b */ /* 0x000fe20008000008 */
        /* <DEDUP_REMOVED lines=20> */
[----:B------:R-:W-:-:S08]  /*0350*/  DFMA R8, R6, R8, UR6 ;  /* 0x0000000606087e2b */ /* 0x000fd00008000008 */
[----:B------:R-:W-:-:S08]  /*0360*/  DFMA R8, R6, R8, 1 ;  /* 0x3ff000000608742b */ /* 0x000fd00000000008 */
[----:B------:R-:W-:-:S10]  /*0370*/  DFMA R8, R6, R8, 1 ;  /* 0x3ff000000608742b */ /* 0x000fd40000000008 */
[----:B------:R-:W-:Y:S02]  /*0380*/  IMAD R7, R4, 0x100000, R9 ;  /* 0x0010000004077824 */ /* 0x000fe400078e0209 */
[----:B------:R-:W-:Y:S01]  /*0390*/  IMAD.MOV.U32 R6, RZ, RZ, R8 ;  /* 0x000000ffff067224 */ /* 0x000fe200078e0008 */
[----:B------:R-:W-:Y:S06]  /*03a0*/  @!P0 BRA `(.L_x_1) ;  /* 0x0000000000308947 */ /* 0x000fec0003800000 */
[----:B------:R-:W-:Y:S01]  /*03b0*/  FSETP.GEU.AND P1, PT, |R11|, 4.2275390625, PT ;  /* 0x408748000b00780b */ /* 0x000fe20003f2e200 */
[C---:B------:R-:W-:Y:S02]  /*03c0*/  DADD R6, -R2.reuse, +INF ;  /* 0x7ff0000002067429 */ /* 0x040fe40000000100 */
[----:B------:R-:W-:-:S08]  /*03d0*/  DSETP.GT.AND P0, PT, R2, RZ, PT ;  /* 0x000000ff0200722a */ /* 0x000fd00003f04000 */
[----:B------:R-:W-:Y:S02]  /*03e0*/  FSEL R6, R6, RZ, !P0 ;  /* 0x000000ff06067208 */ /* 0x000fe40004000000 */
[----:B------:R-:W-:Y:S02]  /*03f0*/  @!P1 LEA.HI R5, R4, R4, RZ, 0x1 ;  /* 0x0000000404059211 */ /* 0x000fe400078f08ff */
[----:B------:R-:W-:Y:S02]  /*0400*/  FSEL R7, R7, RZ, !P0 ;  /* 0x000000ff07077208 */ /* 0x000fe40004000000 */
[----:B------:R-:W-:-:S04]  /*0410*/  @!P1 SHF.R.S32.HI R5, RZ, 0x1, R5 ;  /* 0x00000001ff059819 */ /* 0x000fc80000011405 */
[----:B------:R-:W-:Y:S01]  /*0420*/  @!P1 LEA R9, R5, R9, 0x14 ;  /* 0x0000000905099211 */ /* 0x000fe200078ea0ff */
[----:B------:R-:W-:-:S05]  /*0430*/  @!P1 IMAD.IADD R2, R4, 0x1, -R5 ;  /* 0x0000000104029824 */ /* 0x000fca00078e0a05 */
[----:B------:R-:W-:Y:S01]  /*0440*/  @!P1 LEA R3, R2, 0x3ff00000, 0x14 ;  /* 0x3ff0000002039811 */ /* 0x000fe200078ea0ff */
[----:B------:R-:W-:-:S06]  /*0450*/  @!P1 IMAD.MOV.U32 R2, RZ, RZ, RZ ;  /* 0x000000ffff029224 */ /* 0x000fcc00078e00ff */
[----:B------:R-:W-:-:S11]  /*0460*/  @!P1 DMUL R6, R8, R2 ;  /* 0x0000000208069228 */ /* 0x000fd60000000000 */
.L_x_1:
[----:B------:R-:W-:Y:S05]  /*0470*/  BSYNC.RECONVERGENT B0 ;  /* 0x0000000000007941 */ /* 0x000fea0003800200 */
.L_x_0:
[----:B------:R-:W-:Y:S01]  /*0480*/  DADD R8, R6, 1 ;  /* 0x3ff0000006087429 */ /* 0x000fe20000000000 */
[----:B------:R-:W-:Y:S05]  /*0490*/  BSSY.RECONVERGENT B0, `(.L_x_2) ;  /* 0x000000e000007945 */ /* 0x000fea0003800200 */
[----:B------:R-:W0:Y:S04]  /*04a0*/  MUFU.RCP64H R3, R9 ;  /* 0x0000000900037308 */ /* 0x000e280000001800 */
[----:B------:R-:W-:-:S05]  /*04b0*/  VIADD R2, R9, 0x300402 ;  /* 0x0030040209027836 */ /* 0x000fca0000000000 */
[----:B------:R-:W-:Y:S01]  /*04c0*/  FSETP.GEU.AND P0, PT, |R2|, 5.8789094863358348022e-39, PT ;  /* 0x004004020200780b */ /* 0x000fe20003f0e200 */
[----:B0-----:R-:W-:-:S08]  /*04d0*/  DFMA R4, -R8, R2, 1 ;  /* 0x3ff000000804742b */ /* 0x001fd00000000102 */
[----:B------:R-:W-:-:S08]  /*04e0*/  DFMA R4, R4, R4, R4 ;  /* 0x000000040404722b */ /* 0x000fd00000000004 */
[----:B------:R-:W-:-:S08]  /*04f0*/  DFMA R4, R2, R4, R2 ;  /* 0x000000040204722b */ /* 0x000fd00000000002 */
[----:B------:R-:W-:-:S08]  /*0500*/  DFMA R6, -R8, R4, 1 ;  /* 0x3ff000000806742b */ /* 0x000fd00000000104 */
[----:B------:R-:W-:Y:S01]  /*0510*/  DFMA R4, R4, R6, R4 ;  /* 0x000000060404722b */ /* 0x000fe20000000004 */
[----:B------:R-:W-:Y:S10]  /*0520*/  @P0 BRA `(.L_x_3) ;  /* 0x0000000000100947 */ /* 0x000ff40003800000 */
[----:B------:R-:W-:-:S05]  /*0530*/  LOP3.LUT R2, R9, 0x7fffffff, RZ, 0xc0, !PT ;  /* 0x7fffffff09027812 */ /* 0x000fca00078ec0ff */
[----:B------:R-:W-:Y:S01]  /*0540*/  VIADD R3, R2, 0xfff00000 ;  /* 0xfff0000002037836 */ /* 0x000fe20000000000 */
[----:B------:R-:W-:-:S07]  /*0550*/  MOV R2, 0x570 ;  /* 0x0000057000027802 */ /* 0x000fce0000000f00 */
[----:B------:R-:W-:Y:S05]  /*0560*/  CALL.REL.NOINC `($__internal_0_$__cuda_sm20_dblrcp_rn_slowpath_v3) ;  /* 0x0000000000147944 */ /* 0x000fea0003c00000 */
.L_x_3:
[----:B------:R-:W-:Y:S05]  /*0570*/  BSYNC.RECONVERGENT B0 ;  /* 0x0000000000007941 */ /* 0x000fea0003800200 */
.L_x_2:
[----:B------:R-:W0:Y:S02]  /*0580*/  LDC.64 R2, c[0x0][0x390] ;  /* 0x0000e400ff027b82 */ /* 0x000e240000000a00 */
[----:B0-----:R-:W-:-:S05]  /*0590*/  IMAD.WIDE R2, R0, 0x8, R2 ;  /* 0x0000000800027825 */ /* 0x001fca00078e0202 */
[----:B------:R-:W-:Y:S01]  /*05a0*/  STG.E.64 desc[UR4][R2.64], R4 ;  /* 0x0000000402007986 */ /* 0x000fe2000c101b04 */
[----:B------:R-:W-:Y:S05]  /*05b0*/  EXIT ;  /* 0x000000000000794d */ /* 0x000fea0003800000 */
        .weak           $__internal_0_$__cuda_sm20_dblrcp_rn_slowpath_v3
        .type           $__internal_0_$__cuda_sm20_dblrcp_rn_slowpath_v3,@function
        .size           $__internal_0_$__cuda_sm20_dblrcp_rn_slowpath_v3,(.L_x_9 - $__internal_0_$__cuda_sm20_dblrcp_rn_slowpath_v3)
$__internal_0_$__cuda_sm20_dblrcp_rn_slowpath_v3:
[----:B------:R-:W-:Y:S01]  /*05c0*/  MOV R4, R8 ;  /* 0x0000000800047202 */ /* 0x000fe20000000f00 */
[----:B------:R-:W-:Y:S01]  /*05d0*/  IMAD.MOV.U32 R5, RZ, RZ, R9 ;  /* 0x000000ffff057224 */ /* 0x000fe200078e0009 */
[----:B------:R-:W-:Y:S05]  /*05e0*/  BSSY.RECONVERGENT B1, `(.L_x_4) ;  /* 0x0000025000017945 */ /* 0x000fea0003800200 */
[----:B------:R-:W-:-:S14]  /*05f0*/  DSETP.GTU.AND P0, PT, |R4|, +INF , PT ;  /* 0x7ff000000400742a */ /* 0x000fdc0003f0c200 */
[----:B------:R-:W-:Y:S05]  /*0600*/  @P0 BRA `(.L_x_5) ;  /* 0x0000000000800947 */ /* 0x000fea0003800000 */
[----:B------:R-:W-:-:S05]  /*0610*/  LOP3.LUT R8, R9, 0x7fffffff, RZ, 0xc0, !PT ;  /* 0x7fffffff09087812 */ /* 0x000fca00078ec0ff */
[----:B------:R-:W-:-:S05]  /*0620*/  VIADD R6, R8, 0xffffffff ;  /* 0xffffffff08067836 */ /* 0x000fca0000000000 */
[----:B------:R-:W-:-:S13]  /*0630*/  ISETP.GE.U32.AND P0, PT, R6, 0x7fefffff, PT ;  /* 0x7fefffff0600780c */ /* 0x000fda0003f06070 */
[----:B------:R-:W-:Y:S01]  /*0640*/  @P0 LOP3.LUT R7, R5, 0x7ff00000, RZ, 0x3c, !PT ;  /* 0x7ff0000005070812 */ /* 0x000fe200078e3cff */
[----:B------:R-:W-:Y:S01]  /*0650*/  @P0 IMAD.MOV.U32 R6, RZ, RZ, RZ ;  /* 0x000000ffff060224 */ /* 0x000fe200078e00ff */
[----:B------:R-:W-:Y:S06]  /*0660*/  @P0 BRA `(.L_x_6) ;  /* 0x0000000000700947 */ /* 0x000fec0003800000 */
[----:B------:R-:W-:-:S13]  /*0670*/  ISETP.GE.U32.AND P0, PT, R8, 0x1000001, PT ;  /* 0x010000010800780c */ /* 0x000fda0003f06070 */
[----:B------:R-:W-:Y:S05]  /*0680*/  @!P0 BRA `(.L_x_7) ;  /* 0x0000000000388947 */ /* 0x000fea0003800000 */
[----:B------:R-:W-:Y:S01]  /*0690*/  IADD3 R7, PT, PT, R5, -0x3fe00000, RZ ;  /* 0xc020000005077810 */ /* 0x000fe20007ffe0ff */
[----:B------:R-:W-:Y:S02]  /*06a0*/  IMAD.MOV.U32 R6, RZ, RZ, R4 ;  /* 0x000000ffff067224 */ /* 0x000fe400078e0004 */
[----:B------:R-:W-:Y:S01]  /*06b0*/  IMAD.MOV.U32 R8, RZ, RZ, R3 ;  /* 0x000000ffff087224 */ /* 0x000fe200078e0003 */
[----:B------:R-:W0:Y:S05]  /*06c0*/  MUFU.RCP64H R9, R7 ;  /* 0x0000000700097308 */ /* 0x000e2a0000001800 */
[----:B0-----:R-:W-:-:S08]  /*06d0*/  DFMA R10, -R6, R8, 1 ;  /* 0x3ff00000060a742b */ /* 0x001fd00000000108 */
[----:B------:R-:W-:-:S08]  /*06e0*/  DFMA R10, R10, R10, R10 ;  /* 0x0000000a0a0a722b */ /* 0x000fd0000000000a */
[----:B------:R-:W-:-:S08]  /*06f0*/  DFMA R10, R8, R10, R8 ;  /* 0x0000000a080a722b */ /* 0x000fd00000000008 */
[----:B------:R-:W-:-:S08]  /*0700*/  DFMA R8, -R6, R10, 1 ;  /* 0x3ff000000608742b */ /* 0x000fd0000000010a */
[----:B------:R-:W-:-:S08]  /*0710*/  DFMA R8, R10, R8, R10 ;  /* 0x000000080a08722b */ /* 0x000fd0000000000a */
[----:B------:R-:W-:-:S08]  /*0720*/  DMUL R8, R8, 2.2250738585072013831e-308 ;  /* 0x0010000008087828 */ /* 0x000fd00000000000 */
[----:B------:R-:W-:-:S08]  /*0730*/  DFMA R4, -R4, R8, 1 ;  /* 0x3ff000000404742b */ /* 0x000fd00000000108 */
[----:B------:R-:W-:-:S08]  /*0740*/  DFMA R4, R4, R4, R4 ;  /* 0x000000040404722b */ /* 0x000fd00000000004 */
[----:B------:R-:W-:Y:S01]  /*0750*/  DFMA R6, R8, R4, R8 ;  /* 0x000000040806722b */ /* 0x000fe20000000008 */
[----:B------:R-:W-:Y:S10]  /*0760*/  BRA `(.L_x_6) ;  /* 0x0000000000307947 */ /* 0x000ff40003800000 */
.L_x_7:
[----:B------:R-:W-:Y:S01]  /*0770*/  DMUL R4, R4, 8.11296384146066816958e+31 ;  /* 0x4690000004047828 */ /* 0x000fe20000000000 */
[----:B------:R-:W-:-:S05]  /*0780*/  MOV R6, R3 ;  /* 0x0000000300067202 */ /* 0x000fca0000000f00 */
[----:B------:R-:W0:Y:S02]  /*0790*/  MUFU.RCP64H R7, R5 ;  /* 0x0000000500077308 */ /* 0x000e240000001800 */
[----:B0-----:R-:W-:-:S08]  /*07a0*/  DFMA R8, -R4, R6, 1 ;  /* 0x3ff000000408742b */ /* 0x001fd00000000106 */
[----:B------:R-:W-:-:S08]  /*07b0*/  DFMA R8, R8, R8, R8 ;  /* 0x000000080808722b */ /* 0x000fd00000000008 */
[----:B------:R-:W-:-:S08]  /*07c0*/  DFMA R8, R6, R8, R6 ;  /* 0x000000080608722b */ /* 0x000fd00000000006 */
[----:B------:R-:W-:-:S08]  /*07d0*/  DFMA R6, -R4, R8, 1 ;  /* 0x3ff000000406742b */ /* 0x000fd00000000108 */
[----:B------:R-:W-:-:S08]  /*07e0*/  DFMA R6, R8, R6, R8 ;  /* 0x000000060806722b */ /* 0x000fd00000000008 */
[----:B------:R-:W-:Y:S01]  /*07f0*/  DMUL R6, R6, 8.11296384146066816958e+31 ;  /* 0x4690000006067828 */ /* 0x000fe20000000000 */
[----:B------:R-:W-:Y:S10]  /*0800*/  BRA `(.L_x_6) ;  /* 0x0000000000087947 */ /* 0x000ff40003800000 */
.L_x_5:
[----:B------:R-:W-:Y:S01]  /*0810*/  LOP3.LUT R7, R5, 0x80000, RZ, 0xfc, !PT ;  /* 0x0008000005077812 */ /* 0x000fe200078efcff */
[----:B------:R-:W-:-:S07]  /*0820*/  IMAD.MOV.U32 R6, RZ, RZ, R4 ;  /* 0x000000ffff067224 */ /* 0x000fce00078e0004 */
.L_x_6:
[----:B------:R-:W-:Y:S05]  /*0830*/  BSYNC.RECONVERGENT B1 ;  /* 0x0000000000017941 */ /* 0x000fea0003800200 */
.L_x_4:
[----:B------:R-:W-:Y:S01]  /*0840*/  IMAD.MOV.U32 R3, RZ, RZ, 0x0 ;  /* 0x00000000ff037424 */ /* 0x000fe200078e00ff */
[----:B------:R-:W-:Y:S01]  /*0850*/  MOV R5, R7 ;  /* 0x0000000700057202 */ /* 0x000fe20000000f00 */
[----:B------:R-:W-:Y:S02]  /*0860*/  IMAD.MOV.U32 R4, RZ, RZ, R6 ;  /* 0x000000ffff047224 */ /* 0x000fe400078e0006 */
[----:B------:R-:W-:Y:S05]  /*0870*/  RET.REL.NODEC R2 `(sigmoidKernel) ;  /* 0xfffffff402e07950 */ /* 0x000fea0003c3ffff */
.L_x_8:
[----:B------:R-:W-:-:S00]  /*0880*/  BRA `(.L_x_8) ;  /* 0xfffffffc00fc7947 */ /* 0x000fc0000383ffff */
[----:B------:R-:W-:-:S00]  /*0890*/  NOP ;  /* 0x0000000000007918 */ /* 0x000fc00000000000 */
        /* <DEDUP_REMOVED lines=14> */
.L_x_9:


//--------------------- .nv.shared.reserved.0     --------------------------
	.section	.nv.shared.reserved.0,"aw",@nobits
	.weak		__nv_reservedSMEM_offset_0_alias
	.size		__nv_reservedSMEM_offset_0_alias, 0, 64
	.other		__nv_reservedSMEM_offset_0_alias,@"STO_CUDA_RESERVED_SHARED STV_DEFAULT"
__nv_reservedSMEM_offset_0_alias:
	.zero		0
	.zero		64


//--------------------- .nv.constant0.sigmoidKernel --------------------------
	.section	.nv.constant0.sigmoidKernel,"a",@progbits
	.sectionflags	@""
	.align	4
.nv.constant0.sigmoidKernel:
	.zero		920


//--------------------- SYMBOLS --------------------------

	.type		.nv.reservedSmem.offset0,@object
	.size		.nv.reservedSmem.offset0,0x4
